	.headerflags	@"EF_CUDA_TEXMODE_UNIFIED EF_CUDA_64BIT_ADDRESS EF_CUDA_ACCELERATORS EF_CUDA_SM90 EF_CUDA_VIRTUAL_SM(EF_CUDA_SM90)"
	.elftype	@"ET_EXEC"


//--------------------- .nv.info                  --------------------------
	.section	.nv.info,"",@"SHT_CUDA_INFO"
	.align	4


	//----- nvinfo : EIATTR_REGCOUNT
	.align		4
        /*0000*/ 	.byte	0x04, 0x2f
        /*0002*/ 	.short	(.L_1 - .L_0)
	.align		4
.L_0:
        /*0004*/ 	.word	index@(triton_poi_fused_convolution_silu_10)
        /*0008*/ 	.word	0x00000010


	//----- nvinfo : EIATTR_MIN_STACK_SIZE
	.align		4
.L_1:
        /*000c*/ 	.byte	0x04, 0x12
        /*000e*/ 	.short	(.L_3 - .L_2)
	.align		4
.L_2:
        /*0010*/ 	.word	index@(triton_poi_fused_convolution_silu_10)
        /*0014*/ 	.word	0x00000000


	//----- nvinfo : EIATTR_FRAME_SIZE
	.align		4
.L_3:
        /*0018*/ 	.byte	0x04, 0x11
        /*001a*/ 	.short	(.L_5 - .L_4)
	.align		4
.L_4:
        /*001c*/ 	.word	index@(triton_poi_fused_convolution_silu_10)
        /*0020*/ 	.word	0x00000000


	//----- nvinfo : EIATTR_MIN_STACK_SIZE
	.align		4
.L_5:
        /*0024*/ 	.byte	0x04, 0x12
        /*0026*/ 	.short	(.L_7 - .L_6)
	.align		4
.L_6:
        /*0028*/ 	.word	index@(triton_poi_fused_convolution_silu_10)
        /*002c*/ 	.word	0x00000000
.L_7:


//--------------------- .nv.info.triton_poi_fused_convolution_silu_10 --------------------------
	.section	.nv.info.triton_poi_fused_convolution_silu_10,"",@"SHT_CUDA_INFO"
	.sectionflags	@""
	.align	4


	//----- nvinfo : EIATTR_CUDA_API_VERSION
	.align		4
        /*0000*/ 	.byte	0x04, 0x37
        /*0002*/ 	.short	(.L_9 - .L_8)
.L_8:
        /*0004*/ 	.word	0x0000007c


	//----- nvinfo : EIATTR_KPARAM_INFO
	.align		4
.L_9:
        /*0008*/ 	.byte	0x04, 0x17
        /*000a*/ 	.short	(.L_11 - .L_10)
.L_10:
        /*000c*/ 	.word	0x00000000
        /*0010*/ 	.short	0x0003
        /*0012*/ 	.short	0x0018
        /*0014*/ 	.byte	0x00, 0xf0, 0x11, 0x00


	//----- nvinfo : EIATTR_KPARAM_INFO
	.align		4
.L_11:
        /*0018*/ 	.byte	0x04, 0x17
        /*001a*/ 	.short	(.L_13 - .L_12)
.L_12:
        /*001c*/ 	.word	0x00000000
        /*0020*/ 	.short	0x0002
        /*0022*/ 	.short	0x0010
        /*0024*/ 	.byte	0x00, 0xf4, 0x21, 0x00


	//----- nvinfo : EIATTR_KPARAM_INFO
	.align		4
.L_13:
        /*0028*/ 	.byte	0x04, 0x17
        /*002a*/ 	.short	(.L_15 - .L_14)
.L_14:
        /*002c*/ 	.word	0x00000000
        /*0030*/ 	.short	0x0001
        /*0032*/ 	.short	0x0008
        /*0034*/ 	.byte	0x00, 0xf4, 0x21, 0x00


	//----- nvinfo : EIATTR_KPARAM_INFO
	.align		4
.L_15:
        /*0038*/ 	.byte	0x04, 0x17
        /*003a*/ 	.short	(.L_17 - .L_16)
.L_16:
        /*003c*/ 	.word	0x00000000
        /*0040*/ 	.short	0x0000
        /*0042*/ 	.short	0x0000
        /*0044*/ 	.byte	0x00, 0xf4, 0x21, 0x00


	//----- nvinfo : EIATTR_SPARSE_MMA_MASK
	.align		4
.L_17:
        /*0048*/ 	.byte	0x03, 0x50
        /*004a*/ 	.short	0x0000


	//----- nvinfo : EIATTR_MAXREG_COUNT
	.align		4
        /*004c*/ 	.byte	0x03, 0x1b
        /*004e*/ 	.short	0x00ff


	//----- nvinfo : EIATTR_EXIT_INSTR_OFFSETS
	.align		4
        /*0050*/ 	.byte	0x04, 0x1c
        /*0052*/ 	.short	(.L_19 - .L_18)


	//   ....[0]....
.L_18:
        /*0054*/ 	.word	0x00000320


	//----- nvinfo : EIATTR_REQNTID
	.align		4
.L_19:
        /*0058*/ 	.byte	0x04, 0x10
        /*005a*/ 	.short	(.L_21 - .L_20)
.L_20:
        /*005c*/ 	.word	0x00000100
        /*0060*/ 	.word	0x00000001
        /*0064*/ 	.word	0x00000001


	//----- nvinfo : EIATTR_CBANK_PARAM_SIZE
	.align		4
.L_21:
        /*0068*/ 	.byte	0x03, 0x19
        /*006a*/ 	.short	0x001c


	//----- nvinfo : EIATTR_PARAM_CBANK
	.align		4
        /*006c*/ 	.byte	0x04, 0x0a
        /*006e*/ 	.short	(.L_23 - .L_22)
	.align		4
.L_22:
        /*0070*/ 	.word	index@(.nv.constant0.triton_poi_fused_convolution_silu_10)
        /*0074*/ 	.short	0x0210
        /*0076*/ 	.short	0x001c


	//----- nvinfo : EIATTR_SW_WAR
	.align		4
.L_23:
        /*0078*/ 	.byte	0x04, 0x36
        /*007a*/ 	.short	(.L_25 - .L_24)
.L_24:
        /*007c*/ 	.word	0x00000008
.L_25:


//--------------------- .nv.callgraph             --------------------------
	.section	.nv.callgraph,"",@"SHT_CUDA_CALLGRAPH"
	.align	4
	.sectionentsize	8
	.align		4
        /*0000*/ 	.word	0x00000000
	.align		4
        /*0004*/ 	.word	0xffffffff
	.align		4
        /*0008*/ 	.word	0x00000000
	.align		4
        /*000c*/ 	.word	0xfffffffe
	.align		4
        /*0010*/ 	.word	0x00000000
	.align		4
        /*0014*/ 	.word	0xfffffffd
	.align		4
        /*0018*/ 	.word	0x00000000
	.align		4
        /*001c*/ 	.word	0xfffffffc


//--------------------- .text.triton_poi_fused_convolution_silu_10 --------------------------
	.section	.text.triton_poi_fused_convolution_silu_10,"ax",@progbits
	.align	128
        .global         triton_poi_fused_convolution_silu_10
        .type           triton_poi_fused_convolution_silu_10,@function
        .size           triton_poi_fused_convolution_silu_10,(.L_x_1 - triton_poi_fused_convolution_silu_10)
        .other          triton_poi_fused_convolution_silu_10,@"STO_CUDA_ENTRY STV_DEFAULT"
triton_poi_fused_convolution_silu_10:
.text.triton_poi_fused_convolution_silu_10:
[----:B------:R-:W-:Y:S01]  /*0000*/  LDC R1, c[0x0][0x28] ;  /* 0x00000a00ff017b82 */ /* 0x000fe20000000800 */
[----:B------:R-:W1:Y:S07]  /*0010*/  S2R R0, SR_TID.X ;  /* 0x0000000000007919 */ /* 0x000e6e0000002100 */
[----:B------:R-:W2:Y:S01]  /*0020*/  LDC.64 R6, c[0x0][0x218] ;  /* 0x00008600ff067b82 */ /* 0x000ea20000000a00 */
[----:B------:R-:W-:Y:S01]  /*0030*/  ULDC.64 UR4, c[0x0][0x208] ;  /* 0x0000820000047ab9 */ /* 0x000fe20000000a00 */
[----:B------:R-:W3:Y:S06]  /*0040*/  S2R R5, SR_CTAID.X ;  /* 0x0000000000057919 */ /* 0x000eec0000002500 */
[----:B------:R-:W4:Y:S01]  /*0050*/  LDC.64 R2, c[0x0][0x210] ;  /* 0x00008400ff027b82 */ /* 0x000f220000000a00 */
[----:B-1----:R-:W-:-:S04]  /*0060*/  SHF.L.U32 R0, R0, 0x1, RZ ;  /* 0x0000000100007819 */ /* 0x002fc800000006ff */
[----:B------:R-:W-:-:S04]  /*0070*/  LOP3.LUT R0, R0, 0x1fe, RZ, 0xc0, !PT ;  /* 0x000001fe00007812 */ /* 0x000fc800078ec0ff */
[----:B---3--:R-:W-:-:S05]  /*0080*/  LEA R0, R5, R0, 0x9 ;  /* 0x0000000005007211 */ /* 0x008fca00078e48ff */
[----:B------:R-:W-:-:S04]  /*0090*/  IMAD.HI R4, R0, 0x2aaaaaab, RZ ;  /* 0x2aaaaaab00047827 */ /* 0x000fc800078e02ff */
[----:B----4-:R-:W-:Y:S01]  /*00a0*/  IMAD.WIDE R2, R0, 0x4, R2 ;  /* 0x0000000400027825 */ /* 0x010fe200078e0202 */
[----:B------:R-:W-:-:S04]  /*00b0*/  SHF.R.U32.HI R5, RZ, 0x1f, R4 ;  /* 0x0000001fff057819 */ /* 0x000fc80000011604 */
[----:B------:R-:W-:-:S05]  /*00c0*/  LEA.HI R5, R4, R5, RZ, 0x1c ;  /* 0x0000000504057211 */ /* 0x000fca00078fe0ff */
[----:B------:R-:W-:-:S04]  /*00d0*/  IMAD R5, R5, -0x60, R0 ;  /* 0xffffffa005057824 */ /* 0x000fc800078e0200 */
[----:B--2---:R-:W-:Y:S02]  /*00e0*/  IMAD.WIDE R6, R5, 0x4, R6 ;  /* 0x0000000405067825 */ /* 0x004fe400078e0206 */
[----:B------:R-:W2:Y:S04]  /*00f0*/  LDG.E.64 R4, desc[UR4][R2.64] ;  /* 0x0000000402047981 */ /* 0x000ea8000c1e1b00 */
[----:B------:R-:W2:Y:S02]  /*0100*/  LDG.E.EL.64 R6, desc[UR4][R6.64] ;  /* 0x0000000406067981 */ /* 0x000ea4000c2e1b00 */
[----:B--2---:R-:W-:Y:S01]  /*0110*/  FADD R4, R4, R6 ;  /* 0x0000000604047221 */ /* 0x004fe20000000000 */
[----:B------:R-:W-:-:S03]  /*0120*/  FADD R5, R5, R7 ;  /* 0x0000000705057221 */ /* 0x000fc60000000000 */
[----:B------:R-:W-:Y:S02]  /*0130*/  FADD R8, RZ, -R4 ;  /* 0x80000004ff087221 */ /* 0x000fe40000000000 */
[----:B------:R-:W-:Y:S02]  /*0140*/  STG.E.64 desc[UR4][R2.64], R4 ;  /* 0x0000000402007986 */ /* 0x000fe4000c101b04 */
[----:B------:R-:W-:Y:S01]  /*0150*/  FMUL R9, R8, 1.4426950216293334961 ;  /* 0x3fb8aa3b08097820 */ /* 0x000fe20000400000 */
[----:B------:R-:W-:-:S04]  /*0160*/  FADD R8, RZ, -R5 ;  /* 0x80000005ff087221 */ /* 0x000fc80000000000 */
[----:B------:R-:W-:Y:S01]  /*0170*/  FMUL R10, R8, 1.4426950216293334961 ;  /* 0x3fb8aa3b080a7820 */ /* 0x000fe20000400000 */
[----:B------:R-:W-:-:S04]  /*0180*/  FSETP.GEU.AND P0, PT, R9, -126, PT ;  /* 0xc2fc00000900780b */ /* 0x000fc80003f0e000 */
[----:B------:R-:W-:-:S09]  /*0190*/  FSETP.GEU.AND P1, PT, R10, -126, PT ;  /* 0xc2fc00000a00780b */ /* 0x000fd20003f2e000 */
[----:B------:R-:W-:-:S04]  /*01a0*/  @!P0 FMUL R9, R9, 0.5 ;  /* 0x3f00000009098820 */ /* 0x000fc80000400000 */
[----:B------:R-:W-:Y:S01]  /*01b0*/  @!P1 FMUL R10, R10, 0.5 ;  /* 0x3f0000000a0a9820 */ /* 0x000fe20000400000 */
[----:B------:R-:W1:Y:S08]  /*01c0*/  MUFU.EX2 R8, R9 ;  /* 0x0000000900087308 */ /* 0x000e700000000800 */
[----:B------:R2:W3:Y:S01]  /*01d0*/  MUFU.EX2 R6, R10 ;  /* 0x0000000a00067308 */ /* 0x0004e20000000800 */
[----:B-1----:R-:W-:Y:S01]  /*01e0*/  @!P0 FMUL R8, R8, R8 ;  /* 0x0000000808088220 */ /* 0x002fe20000400000 */
[----:B--2---:R-:W-:-:S03]  /*01f0*/  HFMA2.MMA R10, -RZ, RZ, 1.625, 0 ;  /* 0x3e800000ff0a7435 */ /* 0x004fc600000001ff */
[----:B------:R-:W-:Y:S01]  /*0200*/  FADD R8, R8, 1 ;  /* 0x3f80000008087421 */ /* 0x000fe20000000000 */
[----:B---3--:R-:W-:-:S04]  /*0210*/  @!P1 FMUL R6, R6, R6 ;  /* 0x0000000606069220 */ /* 0x008fc80000400000 */
[----:B------:R-:W-:Y:S01]  /*0220*/  FSETP.GT.AND P0, PT, R8, 8.50705917302346158658e+37, PT ;  /* 0x7e8000000800780b */ /* 0x000fe20003f04000 */
[----:B------:R-:W-:-:S03]  /*0230*/  FADD R11, R6, 1 ;  /* 0x3f800000060b7421 */ /* 0x000fc60000000000 */
[----:B------:R-:W-:Y:S01]  /*0240*/  FSEL R9, R10, 1, P0 ;  /* 0x3f8000000a097808 */ /* 0x000fe20000000000 */
[----:B------:R-:W1:Y:S01]  /*0250*/  LDC.64 R6, c[0x0][0x220] ;  /* 0x00008800ff067b82 */ /* 0x000e620000000a00 */
[----:B------:R-:W-:-:S04]  /*0260*/  FSETP.GT.AND P1, PT, R11, 8.50705917302346158658e+37, PT ;  /* 0x7e8000000b00780b */ /* 0x000fc80003f24000 */
[----:B------:R-:W-:-:S03]  /*0270*/  FSEL R10, R10, 1, P1 ;  /* 0x3f8000000a0a7808 */ /* 0x000fc60000800000 */
[----:B------:R-:W-:-:S06]  /*0280*/  @P0 FMUL R8, R8, 0.25 ;  /* 0x3e80000008080820 */ /* 0x000fcc0000400000 */
[----:B------:R-:W2:Y:S01]  /*0290*/  MUFU.RCP R8, R8 ;  /* 0x0000000800087308 */ /* 0x000ea20000001000 */
[----:B------:R-:W-:-:S07]  /*02a0*/  @P1 FMUL R11, R11, 0.25 ;  /* 0x3e8000000b0b1820 */ /* 0x000fce0000400000 */
[----:B------:R-:W3:Y:S01]  /*02b0*/  MUFU.RCP R11, R11 ;  /* 0x0000000b000b7308 */ /* 0x000ee20000001000 */
[----:B-1----:R-:W-:-:S04]  /*02c0*/  IMAD.WIDE R6, R0, 0x4, R6 ;  /* 0x0000000400067825 */ /* 0x002fc800078e0206 */
[----:B--2---:R-:W-:-:S04]  /*02d0*/  FMUL R9, R8, R9 ;  /* 0x0000000908097220 */ /* 0x004fc80000400000 */
[----:B------:R-:W-:Y:S01]  /*02e0*/  FMUL R12, R4, R9 ;  /* 0x00000009040c7220 */ /* 0x000fe20000400000 */
[----:B---3--:R-:W-:-:S04]  /*02f0*/  FMUL R10, R11, R10 ;  /* 0x0000000a0b0a7220 */ /* 0x008fc80000400000 */
[----:B------:R-:W-:-:S05]  /*0300*/  FMUL R13, R5, R10 ;  /* 0x0000000a050d7220 */ /* 0x000fca0000400000 */
[----:B------:R-:W-:Y:S01]  /*0310*/  STG.E.64 desc[UR4][R6.64], R12 ;  /* 0x0000000c06007986 */ /* 0x000fe2000c101b04 */
[----:B------:R-:W-:Y:S05]  /*0320*/  EXIT ;  /* 0x000000000000794d */ /* 0x000fea0003800000 */
.L_x_0:
[----:B------:R-:W-:-:S00]  /*0330*/  BRA `(.L_x_0) ;  /* 0xfffffffc00fc7947 */ /* 0x000fc0000383ffff */
[----:B------:R-:W-:-:S00]  /*0340*/  NOP ;  /* 0x0000000000007918 */ /* 0x000fc00000000000 */
        /* <DEDUP_REMOVED lines=11> */
.L_x_1:


//--------------------- .nv.constant0.triton_poi_fused_convolution_silu_10 --------------------------
	.section	.nv.constant0.triton_poi_fused_convolution_silu_10,"a",@progbits
	.sectionflags	@""
	.align	4
.nv.constant0.triton_poi_fused_convolution_silu_10:
	.zero		556
